//
// Generated by NVIDIA NVVM Compiler
//
// Compiler Build ID: CL-36424714
// Cuda compilation tools, release 13.0, V13.0.88
// Based on NVVM 20.0.0
//

.version 9.0
.target sm_100
.address_size 64

	// .globl	_Z21check_handshaking_gpuPiS_i

.visible .entry _Z21check_handshaking_gpuPiS_i(
	.param .u64 .ptr .align 1 _Z21check_handshaking_gpuPiS_i_param_0,
	.param .u64 .ptr .align 1 _Z21check_handshaking_gpuPiS_i_param_1,
	.param .u32 _Z21check_handshaking_gpuPiS_i_param_2
)
{
	.reg .pred 	%p<5>;
	.reg .b32 	%r<14>;
	.reg .b64 	%rd<13>;

	ld.param.u64 	%rd4, [_Z21check_handshaking_gpuPiS_i_param_0];
	ld.param.u64 	%rd5, [_Z21check_handshaking_gpuPiS_i_param_1];
	ld.param.u32 	%r7, [_Z21check_handshaking_gpuPiS_i_param_2];
	cvta.to.global.u64 	%rd1, %rd5;
	mov.u32 	%r1, %ntid.x;
	mov.u32 	%r8, %ctaid.x;
	mov.u32 	%r9, %tid.x;
	mad.lo.s32 	%r13, %r1, %r8, %r9;
	setp.ge.s32 	%p1, %r13, %r7;
	@%p1 bra 	$L__BB0_6;
	cvta.to.global.u64 	%rd2, %rd4;
	mov.u32 	%r10, %nctaid.x;
	mul.lo.s32 	%r3, %r1, %r10;
$L__BB0_2:
	mul.wide.s32 	%rd6, %r13, 4;
	add.s64 	%rd3, %rd1, %rd6;
	ld.global.u32 	%r11, [%rd3];
	setp.ne.s32 	%p2, %r11, -1;
	@%p2 bra 	$L__BB0_5;
	add.s64 	%rd8, %rd2, %rd6;
	ld.global.u32 	%r5, [%rd8];
	mul.wide.s32 	%rd9, %r5, 4;
	add.s64 	%rd10, %rd2, %rd9;
	ld.global.u32 	%r12, [%rd10];
	setp.ne.s32 	%p3, %r13, %r12;
	@%p3 bra 	$L__BB0_5;
	st.global.u32 	[%rd3], %r5;
	add.s64 	%rd12, %rd1, %rd9;
	st.global.u32 	[%rd12], %r13;
$L__BB0_5:
	add.s32 	%r13, %r13, %r3;
	setp.lt.s32 	%p4, %r13, %r7;
	@%p4 bra 	$L__BB0_2;
$L__BB0_6:
	ret;

}


// ===== COMPILED SASS (sm_100) =====

	.target	sm_100

	.elftype	@"ET_EXEC"


//--------------------- .note.nv.tkinfo           --------------------------
	.section	.note.nv.tkinfo,"",@"SHT_NOTE"
	.sectionflags	@"SHF_NOTE_NV_TKINFO"
	.tkinfo
        /*0018*/ 	.word	0x00000002
        /*0030*/ 	.string	""
        /*0030*/ 	.string	"ptxas"
        /*0030*/ 	.string	"Cuda compilation tools, release 13.0, V13.0.88"
        /*0030*/ 	.string	"Build cuda_13.0.r13.0/compiler.36424714_0"
        /*0030*/ 	.string	"-arch sm_100 -m 64 "



//--------------------- .note.nv.cuinfo           --------------------------
	.section	.note.nv.cuinfo,"",@"SHT_NOTE"
	.sectionflags	@"SHF_NOTE_NV_CUINFO"
        /*0018*/ 	.short	0x0002
        /*001a*/ 	.short	0x0064
        /*001c*/ 	.short	0x0082
	.zero		2


//--------------------- .nv.info                  --------------------------
	.section	.nv.info,"",@"SHT_CUDA_INFO"
	.align	4


	//----- nvinfo : EIATTR_REGCOUNT
	.align		4
        /*0000*/ 	.byte	0x04, 0x2f
        /*0002*/ 	.short	(.L_1 - .L_0)
	.align		4
.L_0:
        /*0004*/ 	.word	index@(_Z21check_handshaking_gpuPiS_i)
        /*0008*/ 	.word	0x00000010


	//----- nvinfo : EIATTR_FRAME_SIZE
	.align		4
.L_1:
        /*000c*/ 	.byte	0x04, 0x11
        /*000e*/ 	.short	(.L_3 - .L_2)
	.align		4
.L_2:
        /*0010*/ 	.word	index@(_Z21check_handshaking_gpuPiS_i)
        /*0014*/ 	.word	0x00000000


	//----- nvinfo : EIATTR_MIN_STACK_SIZE
	.align		4
.L_3:
        /*0018*/ 	.byte	0x04, 0x12
        /*001a*/ 	.short	(.L_5 - .L_4)
	.align		4
.L_4:
        /*001c*/ 	.word	index@(_Z21check_handshaking_gpuPiS_i)
        /*0020*/ 	.word	0x00000000
.L_5:


//--------------------- .nv.compat                --------------------------
	.section	.nv.compat,"",@"SHT_CUDA_COMPAT_INFO"
	.align	4
        /*0000*/ 	.byte	0x02, 0x09, 0x00, 0x00, 0x02, 0x02, 0x01, 0x00, 0x02, 0x05, 0x05, 0x00, 0x03, 0x07, 0x01, 0x01
        /*0010*/ 	.byte	0x02, 0x03, 0x00, 0x00, 0x02, 0x06, 0x01, 0x00, 0x04, 0x0b, 0x08, 0x00, 0x09, 0x00, 0x00, 0x00
        /*0020*/ 	.byte	0x00, 0x00, 0x00, 0x00


//--------------------- .nv.info._Z21check_handshaking_gpuPiS_i --------------------------
	.section	.nv.info._Z21check_handshaking_gpuPiS_i,"",@"SHT_CUDA_INFO"
	.sectionflags	@""
	.align	4


	//----- nvinfo : EIATTR_CUDA_API_VERSION
	.align		4
        /*0000*/ 	.byte	0x04, 0x37
        /*0002*/ 	.short	(.L_7 - .L_6)
.L_6:
        /*0004*/ 	.word	0x00000082


	//----- nvinfo : EIATTR_KPARAM_INFO
	.align		4
.L_7:
        /*0008*/ 	.byte	0x04, 0x17
        /*000a*/ 	.short	(.L_9 - .L_8)
.L_8:
        /*000c*/ 	.word	0x00000000
        /*0010*/ 	.short	0x0002
        /*0012*/ 	.short	0x0010
        /*0014*/ 	.byte	0x00, 0xf0, 0x11, 0x00


	//----- nvinfo : EIATTR_KPARAM_INFO
	.align		4
.L_9:
        /*0018*/ 	.byte	0x04, 0x17
        /*001a*/ 	.short	(.L_11 - .L_10)
.L_10:
        /*001c*/ 	.word	0x00000000
        /*0020*/ 	.short	0x0001
        /*0022*/ 	.short	0x0008
        /*0024*/ 	.byte	0x00, 0xf5, 0x21, 0x00


	//----- nvinfo : EIATTR_KPARAM_INFO
	.align		4
.L_11:
        /*0028*/ 	.byte	0x04, 0x17
        /*002a*/ 	.short	(.L_13 - .L_12)
.L_12:
        /*002c*/ 	.word	0x00000000
        /*0030*/ 	.short	0x0000
        /*0032*/ 	.short	0x0000
        /*0034*/ 	.byte	0x00, 0xf5, 0x21, 0x00


	//----- nvinfo : EIATTR_SPARSE_MMA_MASK
	.align		4
.L_13:
        /*0038*/ 	.byte	0x03, 0x50
        /*003a*/ 	.short	0x0000


	//----- nvinfo : EIATTR_MAXREG_COUNT
	.align		4
        /*003c*/ 	.byte	0x03, 0x1b
        /*003e*/ 	.short	0x00ff


	//----- nvinfo : EIATTR_MERCURY_ISA_VERSION
	.align		4
        /*0040*/ 	.byte	0x03, 0x5f
        /*0042*/ 	.short	0x0101


	//----- nvinfo : EIATTR_VRC_CTA_INIT_COUNT
	.align		4
        /*0044*/ 	.byte	0x02, 0x4a
	.zero		1
	.zero		1


	//----- nvinfo : EIATTR_EXIT_INSTR_OFFSETS
	.align		4
        /*0048*/ 	.byte	0x04, 0x1c
        /*004a*/ 	.short	(.L_15 - .L_14)


	//   ....[0]....
.L_14:
        /*004c*/ 	.word	0x00000070


	//   ....[1]....
        /*0050*/ 	.word	0x000001f0


	//----- nvinfo : EIATTR_CRS_STACK_SIZE
	.align		4
.L_15:
        /*0054*/ 	.byte	0x04, 0x1e
        /*0056*/ 	.short	(.L_17 - .L_16)
.L_16:
        /*0058*/ 	.word	0x00000000


	//----- nvinfo : EIATTR_CBANK_PARAM_SIZE
	.align		4
.L_17:
        /*005c*/ 	.byte	0x03, 0x19
        /*005e*/ 	.short	0x0014


	//----- nvinfo : EIATTR_PARAM_CBANK
	.align		4
        /*0060*/ 	.byte	0x04, 0x0a
        /*0062*/ 	.short	(.L_19 - .L_18)
	.align		4
.L_18:
        /*0064*/ 	.word	index@(.nv.constant0._Z21check_handshaking_gpuPiS_i)
        /*0068*/ 	.short	0x0380
        /*006a*/ 	.short	0x0014


	//----- nvinfo : EIATTR_SW_WAR
	.align		4
.L_19:
        /*006c*/ 	.byte	0x04, 0x36
        /*006e*/ 	.short	(.L_21 - .L_20)
.L_20:
        /*0070*/ 	.word	0x00000008
.L_21:


//--------------------- .nv.callgraph             --------------------------
	.section	.nv.callgraph,"",@"SHT_CUDA_CALLGRAPH"
	.align	4
	.sectionentsize	8
	.align		4
        /*0000*/ 	.word	0x00000000
	.align		4
        /*0004*/ 	.word	0xffffffff
	.align		4
        /*0008*/ 	.word	0x00000000
	.align		4
        /*000c*/ 	.word	0xfffffffe
	.align		4
        /*0010*/ 	.word	0x00000000
	.align		4
        /*0014*/ 	.word	0xfffffffd
	.align		4
        /*0018*/ 	.word	0x00000000
	.align		4
        /*001c*/ 	.word	0xfffffffc


//--------------------- .text._Z21check_handshaking_gpuPiS_i --------------------------
	.section	.text._Z21check_handshaking_gpuPiS_i,"ax",@progbits
	.align	128
        .global         _Z21check_handshaking_gpuPiS_i
        .type           _Z21check_handshaking_gpuPiS_i,@function
        .size           _Z21check_handshaking_gpuPiS_i,(.L_x_4 - _Z21check_handshaking_gpuPiS_i)
        .other          _Z21check_handshaking_gpuPiS_i,@"STO_CUDA_ENTRY STV_DEFAULT"
_Z21check_handshaking_gpuPiS_i:
.text._Z21check_handshaking_gpuPiS_i:
[----:B------:R-:W-:Y:S01]  /*0000*/  LDC R1, c[0x0][0x37c] ;  /* 0x0000df00ff017b82 */ /* 0x000fe20000000800 */
[----:B------:R-:W0:Y:S01]  /*0010*/  S2R R0, SR_CTAID.X ;  /* 0x0000000000007919 */ /* 0x000e220000002500 */
[----:B------:R-:W0:Y:S01]  /*0020*/  LDCU UR4, c[0x0][0x360] ;  /* 0x00006c00ff0477ac */ /* 0x000e220008000800 */
[----:B------:R-:W0:Y:S01]  /*0030*/  S2R R3, SR_TID.X ;  /* 0x0000000000037919 */ /* 0x000e220000002100 */
[----:B------:R-:W1:Y:S01]  /*0040*/  LDCU UR5, c[0x0][0x390] ;  /* 0x00007200ff0577ac */ /* 0x000e620008000800 */
[----:B0-----:R-:W-:-:S05]  /*0050*/  IMAD R0, R0, UR4, R3 ;  /* 0x0000000400007c24 */ /* 0x001fca000f8e0203 */
[----:B-1----:R-:W-:-:S13]  /*0060*/  ISETP.GE.AND P0, PT, R0, UR5, PT ;  /* 0x0000000500007c0c */ /* 0x002fda000bf06270 */
[----:B------:R-:W-:Y:S05]  /*0070*/  @P0 EXIT ;  /* 0x000000000000094d */ /* 0x000fea0003800000 */
[----:B------:R-:W0:Y:S01]  /*0080*/  LDC.64 R8, c[0x0][0x388] ;  /* 0x0000e200ff087b82 */ /* 0x000e220000000a00 */
[----:B------:R-:W1:Y:S01]  /*0090*/  LDCU UR5, c[0x0][0x370] ;  /* 0x00006e00ff0577ac */ /* 0x000e620008000800 */
[----:B------:R-:W2:Y:S06]  /*00a0*/  LDCU.64 UR6, c[0x0][0x358] ;  /* 0x00006b00ff0677ac */ /* 0x000eac0008000a00 */
[----:B------:R-:W3:Y:S01]  /*00b0*/  LDC.64 R10, c[0x0][0x380] ;  /* 0x0000e000ff0a7b82 */ /* 0x000ee20000000a00 */
[----:B------:R-:W4:Y:S01]  /*00c0*/  LDCU UR8, c[0x0][0x390] ;  /* 0x00007200ff0877ac */ /* 0x000f220008000800 */
[----:B-1----:R-:W-:-:S12]  /*00d0*/  UIMAD UR4, UR4, UR5, URZ ;  /* 0x00000005040472a4 */ /* 0x002fd8000f8e02ff */
.L_x_2:
[----:B0-----:R-:W-:-:S05]  /*00e0*/  IMAD.WIDE R12, R0, 0x4, R8 ;  /* 0x00000004000c7825 */ /* 0x001fca00078e0208 */
[----:B--2---:R-:W2:Y:S01]  /*00f0*/  LDG.E R2, desc[UR6][R12.64] ;  /* 0x000000060c027981 */ /* 0x004ea2000c1e1900 */
[----:B------:R-:W-:Y:S01]  /*0100*/  BSSY.RECONVERGENT B0, `(.L_x_0) ;  /* 0x000000b000007945 */ /* 0x000fe20003800200 */
[----:B--2---:R-:W-:-:S13]  /*0110*/  ISETP.NE.AND P0, PT, R2, -0x1, PT ;  /* 0xffffffff0200780c */ /* 0x004fda0003f05270 */
[----:B------:R-:W-:Y:S05]  /*0120*/  @P0 BRA `(.L_x_1) ;  /* 0x0000000000200947 */ /* 0x000fea0003800000 */
[----:B---3--:R-:W-:-:S06]  /*0130*/  IMAD.WIDE R2, R0, 0x4, R10 ;  /* 0x0000000400027825 */ /* 0x008fcc00078e020a */
[----:B------:R-:W2:Y:S02]  /*0140*/  LDG.E R3, desc[UR6][R2.64] ;  /* 0x0000000602037981 */ /* 0x000ea4000c1e1900 */
[----:B--2---:R-:W-:-:S06]  /*0150*/  IMAD.WIDE R4, R3, 0x4, R10 ;  /* 0x0000000403047825 */ /* 0x004fcc00078e020a */
[----:B------:R-:W2:Y:S02]  /*0160*/  LDG.E R5, desc[UR6][R4.64] ;  /* 0x0000000604057981 */ /* 0x000ea4000c1e1900 */
[----:B--2---:R-:W-:-:S13]  /*0170*/  ISETP.NE.AND P0, PT, R0, R5, PT ;  /* 0x000000050000720c */ /* 0x004fda0003f05270 */
[----:B------:R-:W-:Y:S01]  /*0180*/  @!P0 IMAD.WIDE R6, R3, 0x4, R8 ;  /* 0x0000000403068825 */ /* 0x000fe200078e0208 */
[----:B------:R0:W-:Y:S04]  /*0190*/  @!P0 STG.E desc[UR6][R12.64], R3 ;  /* 0x000000030c008986 */ /* 0x0001e8000c101906 */
[----:B------:R0:W-:Y:S02]  /*01a0*/  @!P0 STG.E desc[UR6][R6.64], R0 ;  /* 0x0000000006008986 */ /* 0x0001e4000c101906 */
.L_x_1:
[----:B----4-:R-:W-:Y:S05]  /*01b0*/  BSYNC.RECONVERGENT B0 ;  /* 0x0000000000007941 */ /* 0x010fea0003800200 */
.L_x_0:
[----:B0-----:R-:W-:-:S04]  /*01c0*/  IADD3 R0, PT, PT, R0, UR4, RZ ;  /* 0x0000000400007c10 */ /* 0x001fc8000fffe0ff */
[----:B------:R-:W-:-:S13]  /*01d0*/  ISETP.GE.AND P0, PT, R0, UR8, PT ;  /* 0x0000000800007c0c */ /* 0x000fda000bf06270 */
[----:B------:R-:W-:Y:S05]  /*01e0*/  @!P0 BRA `(.L_x_2) ;  /* 0xfffffffc00bc8947 */ /* 0x000fea000383ffff */
[----:B------:R-:W-:Y:S05]  /*01f0*/  EXIT ;  /* 0x000000000000794d */ /* 0x000fea0003800000 */
.L_x_3:
[----:B------:R-:W-:-:S00]  /*0200*/  BRA `(.L_x_3) ;  /* 0xfffffffc00fc7947 */ /* 0x000fc0000383ffff */
[----:B------:R-:W-:-:S00]  /*0210*/  NOP ;  /* 0x0000000000007918 */ /* 0x000fc00000000000 */
        /* <DEDUP_REMOVED lines=14> */
.L_x_4:


//--------------------- .nv.shared.reserved.0     --------------------------
	.section	.nv.shared.reserved.0,"aw",@nobits
	.weak		__nv_reservedSMEM_offset_0_alias
	.size		__nv_reservedSMEM_offset_0_alias, 0, 64
	.other		__nv_reservedSMEM_offset_0_alias,@"STO_CUDA_RESERVED_SHARED STV_DEFAULT"
__nv_reservedSMEM_offset_0_alias:
	.zero		0
	.zero		64


//--------------------- .nv.constant0._Z21check_handshaking_gpuPiS_i --------------------------
	.section	.nv.constant0._Z21check_handshaking_gpuPiS_i,"a",@progbits
	.sectionflags	@""
	.align	4
.nv.constant0._Z21check_handshaking_gpuPiS_i:
	.zero		916


//--------------------- SYMBOLS --------------------------

	.type		.nv.reservedSmem.offset0,@object
	.size		.nv.reservedSmem.offset0,0x4
